	.headerflags	@"EF_CUDA_TEXMODE_UNIFIED EF_CUDA_64BIT_ADDRESS EF_CUDA_ACCELERATORS EF_CUDA_SM90 EF_CUDA_VIRTUAL_SM(EF_CUDA_SM90)"
	.elftype	@"ET_EXEC"


//--------------------- .nv.info                  --------------------------
	.section	.nv.info,"",@"SHT_CUDA_INFO"
	.align	4


	//----- nvinfo : EIATTR_REGCOUNT
	.align		4
        /*0000*/ 	.byte	0x04, 0x2f
        /*0002*/ 	.short	(.L_2 - .L_1)
	.align		4
.L_1:
        /*0004*/ 	.word	index@(triton_poi_fused_leaky_relu_leaky_relu_backward_native_group_norm_3)
        /*0008*/ 	.word	0x0000001e


	//----- nvinfo : EIATTR_MIN_STACK_SIZE
	.align		4
.L_2:
        /*000c*/ 	.byte	0x04, 0x12
        /*000e*/ 	.short	(.L_4 - .L_3)
	.align		4
.L_3:
        /*0010*/ 	.word	index@(triton_poi_fused_leaky_relu_leaky_relu_backward_native_group_norm_3)
        /*0014*/ 	.word	0x00000000


	//----- nvinfo : EIATTR_FRAME_SIZE
	.align		4
.L_4:
        /*0018*/ 	.byte	0x04, 0x11
        /*001a*/ 	.short	(.L_6 - .L_5)
	.align		4
.L_5:
        /*001c*/ 	.word	index@(triton_poi_fused_leaky_relu_leaky_relu_backward_native_group_norm_3)
        /*0020*/ 	.word	0x00000000


	//----- nvinfo : EIATTR_MIN_STACK_SIZE
	.align		4
.L_6:
        /*0024*/ 	.byte	0x04, 0x12
        /*0026*/ 	.short	(.L_8 - .L_7)
	.align		4
.L_7:
        /*0028*/ 	.word	index@(triton_poi_fused_leaky_relu_leaky_relu_backward_native_group_norm_3)
        /*002c*/ 	.word	0x00000000
.L_8:


//--------------------- .nv.info.triton_poi_fused_leaky_relu_leaky_relu_backward_native_group_norm_3 --------------------------
	.section	.nv.info.triton_poi_fused_leaky_relu_leaky_relu_backward_native_group_norm_3,"",@"SHT_CUDA_INFO"
	.sectionflags	@""
	.align	4


	//----- nvinfo : EIATTR_CUDA_API_VERSION
	.align		4
        /*0000*/ 	.byte	0x04, 0x37
        /*0002*/ 	.short	(.L_10 - .L_9)
.L_9:
        /*0004*/ 	.word	0x0000007c


	//----- nvinfo : EIATTR_KPARAM_INFO
	.align		4
.L_10:
        /*0008*/ 	.byte	0x04, 0x17
        /*000a*/ 	.short	(.L_12 - .L_11)
.L_11:
        /*000c*/ 	.word	0x00000000
        /*0010*/ 	.short	0x0007
        /*0012*/ 	.short	0x0038
        /*0014*/ 	.byte	0x00, 0xf0, 0x11, 0x00


	//----- nvinfo : EIATTR_KPARAM_INFO
	.align		4
.L_12:
        /*0018*/ 	.byte	0x04, 0x17
        /*001a*/ 	.short	(.L_14 - .L_13)
.L_13:
        /*001c*/ 	.word	0x00000000
        /*0020*/ 	.short	0x0006
        /*0022*/ 	.short	0x0030
        /*0024*/ 	.byte	0x00, 0xf4, 0x21, 0x00


	//----- nvinfo : EIATTR_KPARAM_INFO
	.align		4
.L_14:
        /*0028*/ 	.byte	0x04, 0x17
        /*002a*/ 	.short	(.L_16 - .L_15)
.L_15:
        /*002c*/ 	.word	0x00000000
        /*0030*/ 	.short	0x0005
        /*0032*/ 	.short	0x0028
        /*0034*/ 	.byte	0x00, 0xf4, 0x21, 0x00


	//----- nvinfo : EIATTR_KPARAM_INFO
	.align		4
.L_16:
        /*0038*/ 	.byte	0x04, 0x17
        /*003a*/ 	.short	(.L_18 - .L_17)
.L_17:
        /*003c*/ 	.word	0x00000000
        /*0040*/ 	.short	0x0004
        /*0042*/ 	.short	0x0020
        /*0044*/ 	.byte	0x00, 0xf4, 0x21, 0x00


	//----- nvinfo : EIATTR_KPARAM_INFO
	.align		4
.L_18:
        /*0048*/ 	.byte	0x04, 0x17
        /*004a*/ 	.short	(.L_20 - .L_19)
.L_19:
        /*004c*/ 	.word	0x00000000
        /*0050*/ 	.short	0x0003
        /*0052*/ 	.short	0x0018
        /*0054*/ 	.byte	0x00, 0xf4, 0x21, 0x00


	//----- nvinfo : EIATTR_KPARAM_INFO
	.align		4
.L_20:
        /*0058*/ 	.byte	0x04, 0x17
        /*005a*/ 	.short	(.L_22 - .L_21)
.L_21:
        /*005c*/ 	.word	0x00000000
        /*0060*/ 	.short	0x0002
        /*0062*/ 	.short	0x0010
        /*0064*/ 	.byte	0x00, 0xf4, 0x21, 0x00


	//----- nvinfo : EIATTR_KPARAM_INFO
	.align		4
.L_22:
        /*0068*/ 	.byte	0x04, 0x17
        /*006a*/ 	.short	(.L_24 - .L_23)
.L_23:
        /*006c*/ 	.word	0x00000000
        /*0070*/ 	.short	0x0001
        /*0072*/ 	.short	0x0008
        /*0074*/ 	.byte	0x00, 0xf4, 0x21, 0x00


	//----- nvinfo : EIATTR_KPARAM_INFO
	.align		4
.L_24:
        /*0078*/ 	.byte	0x04, 0x17
        /*007a*/ 	.short	(.L_26 - .L_25)
.L_25:
        /*007c*/ 	.word	0x00000000
        /*0080*/ 	.short	0x0000
        /*0082*/ 	.short	0x0000
        /*0084*/ 	.byte	0x00, 0xf4, 0x21, 0x00


	//----- nvinfo : EIATTR_SPARSE_MMA_MASK
	.align		4
.L_26:
        /*0088*/ 	.byte	0x03, 0x50
        /*008a*/ 	.short	0x0000


	//----- nvinfo : EIATTR_MAXREG_COUNT
	.align		4
        /*008c*/ 	.byte	0x03, 0x1b
        /*008e*/ 	.short	0x00ff


	//----- nvinfo : EIATTR_EXIT_INSTR_OFFSETS
	.align		4
        /*0090*/ 	.byte	0x04, 0x1c
        /*0092*/ 	.short	(.L_28 - .L_27)


	//   ....[0]....
.L_27:
        /*0094*/ 	.word	0x000007b0


	//----- nvinfo : EIATTR_REQNTID
	.align		4
.L_28:
        /*0098*/ 	.byte	0x04, 0x10
        /*009a*/ 	.short	(.L_30 - .L_29)
.L_29:
        /*009c*/ 	.word	0x00000080
        /*00a0*/ 	.word	0x00000001
        /*00a4*/ 	.word	0x00000001


	//----- nvinfo : EIATTR_CBANK_PARAM_SIZE
	.align		4
.L_30:
        /*00a8*/ 	.byte	0x03, 0x19
        /*00aa*/ 	.short	0x003c


	//----- nvinfo : EIATTR_PARAM_CBANK
	.align		4
        /*00ac*/ 	.byte	0x04, 0x0a
        /*00ae*/ 	.short	(.L_32 - .L_31)
	.align		4
.L_31:
        /*00b0*/ 	.word	index@(.nv.constant0.triton_poi_fused_leaky_relu_leaky_relu_backward_native_group_norm_3)
        /*00b4*/ 	.short	0x0210
        /*00b6*/ 	.short	0x003c


	//----- nvinfo : EIATTR_SW_WAR
	.align		4
.L_32:
        /*00b8*/ 	.byte	0x04, 0x36
        /*00ba*/ 	.short	(.L_34 - .L_33)
.L_33:
        /*00bc*/ 	.word	0x00000008
.L_34:


//--------------------- .nv.callgraph             --------------------------
	.section	.nv.callgraph,"",@"SHT_CUDA_CALLGRAPH"
	.align	4
	.sectionentsize	8
	.align		4
        /*0000*/ 	.word	0x00000000
	.align		4
        /*0004*/ 	.word	0xffffffff
	.align		4
        /*0008*/ 	.word	0x00000000
	.align		4
        /*000c*/ 	.word	0xfffffffe
	.align		4
        /*0010*/ 	.word	0x00000000
	.align		4
        /*0014*/ 	.word	0xfffffffd
	.align		4
        /*0018*/ 	.word	0x00000000
	.align		4
        /*001c*/ 	.word	0xfffffffc


//--------------------- .nv.constant4             --------------------------
	.section	.nv.constant4,"a",@progbits
	.align	8
	.align		8
.nv.constant4:
        /*0000*/ 	.dword	_$_str


//--------------------- .text.triton_poi_fused_leaky_relu_leaky_relu_backward_native_group_norm_3 --------------------------
	.section	.text.triton_poi_fused_leaky_relu_leaky_relu_backward_native_group_norm_3,"ax",@progbits
	.sectionflags	@"SHF_BARRIERS=1"
	.align	128
        .global         triton_poi_fused_leaky_relu_leaky_relu_backward_native_group_norm_3
        .type           triton_poi_fused_leaky_relu_leaky_relu_backward_native_group_norm_3,@function
        .size           triton_poi_fused_leaky_relu_leaky_relu_backward_native_group_norm_3,(.L_x_1 - triton_poi_fused_leaky_relu_leaky_relu_backward_native_group_norm_3)
        .other          triton_poi_fused_leaky_relu_leaky_relu_backward_native_group_norm_3,@"STO_CUDA_ENTRY STV_DEFAULT"
triton_poi_fused_leaky_relu_leaky_relu_backward_native_group_norm_3:
.text.triton_poi_fused_leaky_relu_leaky_relu_backward_native_group_norm_3:
[----:B------:R-:W-:Y:S01]  /*0000*/  LDC R1, c[0x0][0x28] ;  /* 0x00000a00ff017b82 */ /* 0x000fe20000000800 */
[----:B------:R-:W1:Y:S07]  /*0010*/  S2R R12, SR_TID.X ;  /* 0x00000000000c7919 */ /* 0x000e6e0000002100 */
[----:B------:R-:W2:Y:S01]  /*0020*/  LDC.64 R22, c[0x0][0x228] ;  /* 0x00008a00ff167b82 */ /* 0x000ea20000000a00 */
[----:B------:R-:W-:Y:S01]  /*0030*/  ULDC.64 UR6, c[0x0][0x208] ;  /* 0x0000820000067ab9 */ /* 0x000fe20000000a00 */
[----:B------:R-:W3:Y:S06]  /*0040*/  S2R R0, SR_CTAID.X ;  /* 0x0000000000007919 */ /* 0x000eec0000002500 */
[----:B------:R-:W4:Y:S08]  /*0050*/  LDC.64 R4, c[0x0][0x218] ;  /* 0x00008600ff047b82 */ /* 0x000f300000000a00 */
[----:B------:R-:W5:Y:S08]  /*0060*/  LDC.64 R6, c[0x0][0x220] ;  /* 0x00008800ff067b82 */ /* 0x000f700000000a00 */
[----:B------:R-:W5:Y:S08]  /*0070*/  LDC.64 R14, c[0x0][0x230] ;  /* 0x00008c00ff0e7b82 */ /* 0x000f700000000a00 */
[----:B------:R-:W5:Y:S01]  /*0080*/  LDC.64 R16, c[0x0][0x238] ;  /* 0x00008e00ff107b82 */ /* 0x000f620000000a00 */
[----:B-1----:R-:W-:-:S07]  /*0090*/  IMAD.SHL.U32 R3, R12, 0x8, RZ ;  /* 0x000000080c037824 */ /* 0x002fce00078e00ff */
[----:B------:R-:W1:Y:S01]  /*00a0*/  S2UR UR5, SR_CgaCtaId ;  /* 0x00000000000579c3 */ /* 0x000e620000008800 */
[----:B---3--:R-:W-:Y:S01]  /*00b0*/  IMAD.SHL.U32 R2, R0, 0x400, RZ ;  /* 0x0000040000027824 */ /* 0x008fe200078e00ff */
[----:B------:R-:W-:Y:S01]  /*00c0*/  SHF.R.S32.HI R9, RZ, 0x15, R0 ;  /* 0x00000015ff097819 */ /* 0x000fe20000011400 */
[----:B------:R-:W-:Y:S01]  /*00d0*/  UMOV UR4, 0x400 ;  /* 0x0000040000047882 */ /* 0x000fe20000000000 */
[----:B------:R-:W-:Y:S01]  /*00e0*/  LOP3.LUT R3, R3, 0x3f8, RZ, 0xc0, !PT ;  /* 0x000003f803037812 */ /* 0x000fe200078ec0ff */
[----:B------:R-:W-:Y:S01]  /*00f0*/  ULDC.64 UR8, c[0x0][0x240] ;  /* 0x0000900000087ab9 */ /* 0x000fe20000000a00 */
[----:B------:R-:W-:Y:S02]  /*0100*/  SGXT R9, R9, 0x1 ;  /* 0x000000010909781a */ /* 0x000fe40000000200 */
[----:B------:R-:W-:-:S04]  /*0110*/  LOP3.LUT R0, R2, R3, RZ, 0xfc, !PT ;  /* 0x0000000302007212 */ /* 0x000fc800078efcff */
[CC--:B------:R-:W-:Y:S02]  /*0120*/  LEA.HI R8, R9.reuse, R0.reuse, RZ, 0xe ;  /* 0x0000000009087211 */ /* 0x0c0fe400078f70ff */
[----:B------:R-:W-:Y:S02]  /*0130*/  LEA.HI R9, R9, R0, RZ, 0xc ;  /* 0x0000000009097211 */ /* 0x000fe400078f60ff */
[----:B------:R-:W-:-:S05]  /*0140*/  SHF.R.S32.HI R21, RZ, 0xe, R8 ;  /* 0x0000000eff157819 */ /* 0x000fca0000011408 */
[----:B--2---:R-:W-:Y:S01]  /*0150*/  IMAD.WIDE R22, R21, 0x4, R22 ;  /* 0x0000000415167825 */ /* 0x004fe200078e0216 */
[----:B------:R-:W-:-:S04]  /*0160*/  SHF.R.S32.HI R9, RZ, 0xc, R9 ;  /* 0x0000000cff097819 */ /* 0x000fc80000011409 */
[----:B------:R2:W3:Y:S01]  /*0170*/  LDG.E.EL R13, desc[UR6][R22.64] ;  /* 0x00000006160d7981 */ /* 0x0004e2000c2e1900 */
[----:B----4-:R-:W-:Y:S01]  /*0180*/  IMAD.WIDE R18, R0, 0x4, R4 ;  /* 0x0000000400127825 */ /* 0x010fe200078e0204 */
[----:B------:R-:W-:-:S03]  /*0190*/  LEA.HI R4, R9, R9, RZ, 0x6 ;  /* 0x0000000909047211 */ /* 0x000fc600078f30ff */
[----:B-----5:R-:W-:Y:S01]  /*01a0*/  IMAD.WIDE R20, R21, 0x4, R6 ;  /* 0x0000000415147825 */ /* 0x020fe200078e0206 */
[----:B------:R-:W-:Y:S02]  /*01b0*/  LOP3.LUT R8, R4, 0xffffffc0, RZ, 0xc0, !PT ;  /* 0xffffffc004087812 */ /* 0x000fe400078ec0ff */
[----:B------:R-:W4:Y:S03]  /*01c0*/  LDG.E.128 R4, desc[UR6][R18.64] ;  /* 0x0000000612047981 */ /* 0x000f26000c1e1d00 */
[----:B------:R-:W-:Y:S01]  /*01d0*/  IMAD.IADD R27, R9, 0x1, -R8 ;  /* 0x00000001091b7824 */ /* 0x000fe200078e0a08 */
[----:B------:R-:W4:Y:S03]  /*01e0*/  LDG.E.EL R20, desc[UR6][R20.64] ;  /* 0x0000000614147981 */ /* 0x000f26000c2e1900 */
[C---:B0-----:R-:W-:Y:S01]  /*01f0*/  IMAD.WIDE R24, R27.reuse, 0x4, R14 ;  /* 0x000000041b187825 */ /* 0x041fe200078e020e */
[----:B------:R0:W5:Y:S03]  /*0200*/  LDG.E.128 R8, desc[UR6][R18.64+0x10] ;  /* 0x0000100612087981 */ /* 0x000166000c1e1d00 */
[----:B------:R-:W-:Y:S01]  /*0210*/  IMAD.WIDE R16, R27, 0x4, R16 ;  /* 0x000000041b107825 */ /* 0x000fe200078e0210 */
[----:B------:R-:W5:Y:S04]  /*0220*/  LDG.E.EL R14, desc[UR6][R24.64] ;  /* 0x00000006180e7981 */ /* 0x000f68000c2e1900 */
[----:B------:R-:W5:Y:S01]  /*0230*/  LDG.E.EL R15, desc[UR6][R16.64] ;  /* 0x00000006100f7981 */ /* 0x000f62000c2e1900 */
[----:B--2---:R-:W-:Y:S01]  /*0240*/  IMAD.MOV.U32 R22, RZ, RZ, 0x38800000 ;  /* 0x38800000ff167424 */ /* 0x004fe200078e00ff */
[----:B-1----:R-:W-:-:S06]  /*0250*/  UPRMT UR4, UR5, 0x654, UR4 ;  /* 0x0000065405047896 */ /* 0x002fcc0008000004 */
[----:B------:R-:W-:Y:S01]  /*0260*/  LEA R3, R3, UR4, 0x2 ;  /* 0x0000000403037c11 */ /* 0x000fe2000f8e10ff */
[----:B------:R-:W-:-:S05]  /*0270*/  IMAD.SHL.U32 R23, R12, 0x4, RZ ;  /* 0x000000040c177824 */ /* 0x000fca00078e00ff */
[----:B------:R-:W-:Y:S01]  /*0280*/  LOP3.LUT R23, R23, 0x1fc, RZ, 0xc0, !PT ;  /* 0x000001fc17177812 */ /* 0x000fe200078ec0ff */
[----:B---3--:R-:W-:-:S06]  /*0290*/  FFMA R13, R13, R22, 9.9999997473787516356e-06 ;  /* 0x3727c5ac0d0d7423 */ /* 0x008fcc0000000016 */
[----:B------:R-:W1:Y:S01]  /*02a0*/  MUFU.RSQ R13, R13 ;  /* 0x0000000d000d7308 */ /* 0x000e620000001400 */
[----:B----4-:R-:W-:-:S04]  /*02b0*/  FADD R22, R7, -R20 ;  /* 0x8000001407167221 */ /* 0x010fc80000000000 */
[----:B-1----:R-:W-:-:S04]  /*02c0*/  FMUL R22, R13, R22 ;  /* 0x000000160d167220 */ /* 0x002fc80000400000 */
[--C-:B-----5:R-:W-:Y:S01]  /*02d0*/  FFMA R7, R14, R22, R15.reuse ;  /* 0x000000160e077223 */ /* 0x120fe2000000000f */
[--C-:B------:R-:W-:Y:S01]  /*02e0*/  FADD R6, R6, -R20.reuse ;  /* 0x8000001406067221 */ /* 0x100fe20000000000 */
[--C-:B0-----:R-:W-:Y:S01]  /*02f0*/  FADD R18, R5, -R20.reuse ;  /* 0x8000001405127221 */ /* 0x101fe20000000000 */
[--C-:B------:R-:W-:Y:S01]  /*0300*/  FADD R4, R4, -R20.reuse ;  /* 0x8000001404047221 */ /* 0x100fe20000000000 */
[--C-:B------:R-:W-:Y:S01]  /*0310*/  FADD R26, R11, -R20.reuse ;  /* 0x800000140b1a7221 */ /* 0x100fe20000000000 */
[----:B------:R-:W-:Y:S01]  /*0320*/  FSETP.GT.AND P6, PT, R7, RZ, PT ;  /* 0x000000ff0700720b */ /* 0x000fe20003fc4000 */
[--C-:B------:R-:W-:Y:S01]  /*0330*/  FADD R10, R10, -R20.reuse ;  /* 0x800000140a0a7221 */ /* 0x100fe20000000000 */
[--C-:B------:R-:W-:Y:S01]  /*0340*/  FADD R16, R9, -R20.reuse ;  /* 0x8000001409107221 */ /* 0x100fe20000000000 */
[----:B------:R-:W-:Y:S01]  /*0350*/  FADD R8, R8, -R20 ;  /* 0x8000001408087221 */ /* 0x000fe20000000000 */
[C---:B------:R-:W-:Y:S01]  /*0360*/  FMUL R6, R13.reuse, R6 ;  /* 0x000000060d067220 */ /* 0x040fe20000400000 */
[C---:B------:R-:W-:Y:S01]  /*0370*/  FMUL R18, R13.reuse, R18 ;  /* 0x000000120d127220 */ /* 0x040fe20000400000 */
[C---:B------:R-:W-:Y:S01]  /*0380*/  FMUL R4, R13.reuse, R4 ;  /* 0x000000040d047220 */ /* 0x040fe20000400000 */
[C---:B------:R-:W-:Y:S01]  /*0390*/  FMUL R8, R13.reuse, R8 ;  /* 0x000000080d087220 */ /* 0x040fe20000400000 */
[C---:B------:R-:W-:Y:S01]  /*03a0*/  FMUL R16, R13.reuse, R16 ;  /* 0x000000100d107220 */ /* 0x040fe20000400000 */
[C---:B------:R-:W-:Y:S01]  /*03b0*/  FMUL R10, R13.reuse, R10 ;  /* 0x0000000a0d0a7220 */ /* 0x040fe20000400000 */
[----:B------:R-:W-:Y:S01]  /*03c0*/  FMUL R26, R13, R26 ;  /* 0x0000001a0d1a7220 */ /* 0x000fe20000400000 */
[C-C-:B------:R-:W-:Y:S01]  /*03d0*/  FFMA R6, R14.reuse, R6, R15.reuse ;  /* 0x000000060e067223 */ /* 0x140fe2000000000f */
[C-C-:B------:R-:W-:Y:S01]  /*03e0*/  FFMA R5, R14.reuse, R18, R15.reuse ;  /* 0x000000120e057223 */ /* 0x140fe2000000000f */
[C-C-:B------:R-:W-:Y:S01]  /*03f0*/  FFMA R4, R14.reuse, R4, R15.reuse ;  /* 0x000000040e047223 */ /* 0x140fe2000000000f */
[C-C-:B------:R-:W-:Y:S01]  /*0400*/  FFMA R11, R14.reuse, R26, R15.reuse ;  /* 0x0000001a0e0b7223 */ /* 0x140fe2000000000f */
[C-C-:B------:R-:W-:Y:S01]  /*0410*/  FFMA R10, R14.reuse, R10, R15.reuse ;  /* 0x0000000a0e0a7223 */ /* 0x140fe2000000000f */
[C-C-:B------:R-:W-:Y:S01]  /*0420*/  FFMA R9, R14.reuse, R16, R15.reuse ;  /* 0x000000100e097223 */ /* 0x140fe2000000000f */
[----:B------:R-:W-:Y:S01]  /*0430*/  FFMA R8, R14, R8, R15 ;  /* 0x000000080e087223 */ /* 0x000fe2000000000f */
[----:B------:R-:W-:Y:S01]  /*0440*/  @!P6 FMUL R7, R7, 0.20000000298023223877 ;  /* 0x3e4ccccd0707e820 */ /* 0x000fe20000400000 */
[----:B------:R-:W-:Y:S01]  /*0450*/  FSETP.GT.AND P5, PT, R6, RZ, PT ;  /* 0x000000ff0600720b */ /* 0x000fe20003fa4000 */
[----:B------:R-:W0:Y:S01]  /*0460*/  LDC.64 R20, c[0x0][0x210] ;  /* 0x00008400ff147b82 */ /* 0x000e220000000a00 */
[----:B------:R-:W-:-:S02]  /*0470*/  FSETP.GT.AND P4, PT, R5, RZ, PT ;  /* 0x000000ff0500720b */ /* 0x000fc40003f84000 */
[----:B------:R-:W-:Y:S02]  /*0480*/  FSETP.GT.AND P3, PT, R4, RZ, PT ;  /* 0x000000ff0400720b */ /* 0x000fe40003f64000 */
[----:B------:R-:W-:Y:S02]  /*0490*/  FSETP.GT.AND P2, PT, R11, RZ, PT ;  /* 0x000000ff0b00720b */ /* 0x000fe40003f44000 */
[----:B------:R-:W-:Y:S02]  /*04a0*/  FSETP.GT.AND P1, PT, R10, RZ, PT ;  /* 0x000000ff0a00720b */ /* 0x000fe40003f24000 */
[----:B------:R-:W-:Y:S02]  /*04b0*/  FSETP.GT.AND P0, PT, R9, RZ, PT ;  /* 0x000000ff0900720b */ /* 0x000fe40003f04000 */
[----:B------:R-:W-:Y:S01]  /*04c0*/  FSETP.GT.AND P6, PT, R8, RZ, PT ;  /* 0x000000ff0800720b */ /* 0x000fe20003fc4000 */
[----:B------:R-:W-:Y:S02]  /*04d0*/  @!P5 FMUL R6, R6, 0.20000000298023223877 ;  /* 0x3e4ccccd0606d820 */ /* 0x000fe40000400000 */
[----:B------:R-:W-:-:S02]  /*04e0*/  @!P4 FMUL R5, R5, 0.20000000298023223877 ;  /* 0x3e4ccccd0505c820 */ /* 0x000fc40000400000 */
[----:B------:R-:W-:Y:S02]  /*04f0*/  @!P3 FMUL R4, R4, 0.20000000298023223877 ;  /* 0x3e4ccccd0404b820 */ /* 0x000fe40000400000 */
[----:B------:R-:W-:Y:S02]  /*0500*/  @!P2 FMUL R11, R11, 0.20000000298023223877 ;  /* 0x3e4ccccd0b0ba820 */ /* 0x000fe40000400000 */
[----:B------:R-:W-:Y:S02]  /*0510*/  @!P1 FMUL R10, R10, 0.20000000298023223877 ;  /* 0x3e4ccccd0a0a9820 */ /* 0x000fe40000400000 */
[----:B------:R-:W-:Y:S02]  /*0520*/  @!P0 FMUL R9, R9, 0.20000000298023223877 ;  /* 0x3e4ccccd09098820 */ /* 0x000fe40000400000 */
[----:B------:R-:W-:Y:S01]  /*0530*/  @!P6 FMUL R8, R8, 0.20000000298023223877 ;  /* 0x3e4ccccd0808e820 */ /* 0x000fe20000400000 */
[----:B------:R1:W-:Y:S04]  /*0540*/  STS.128 [R3], R4 ;  /* 0x0000000403007388 */ /* 0x0003e80000000c00 */
[----:B------:R2:W-:Y:S01]  /*0550*/  STS.128 [R3+0x10], R8 ;  /* 0x0000100803007388 */ /* 0x0005e20000000c00 */
[----:B------:R-:W-:Y:S01]  /*0560*/  LEA R22, R23, UR4, 0x2 ;  /* 0x0000000417167c11 */ /* 0x000fe2000f8e10ff */
[----:B------:R-:W-:Y:S01]  /*0570*/  ULDC.64 UR4, c[0x0][0x210] ;  /* 0x0000840000047ab9 */ /* 0x000fe20000000a00 */
[----:B------:R-:W-:Y:S01]  /*0580*/  BAR.SYNC.DEFER_BLOCKING 0x0 ;  /* 0x0000000000007b1d */ /* 0x000fe20000010000 */
[----:B------:R-:W-:-:S02]  /*0590*/  FSETP.GT.AND P2, PT, R6, RZ, PT ;  /* 0x000000ff0600720b */ /* 0x000fc40003f44000 */
[----:B------:R-:W-:-:S03]  /*05a0*/  FSETP.GT.AND P3, PT, R7, RZ, PT ;  /* 0x000000ff0700720b */ /* 0x000fc60003f64000 */
[----:B------:R-:W3:Y:S04]  /*05b0*/  LDS.128 R16, [R22] ;  /* 0x0000000016107984 */ /* 0x000ee80000000c00 */
[----:B------:R-:W4:Y:S01]  /*05c0*/  LDS.128 R12, [R22+0x800] ;  /* 0x00080000160c7984 */ /* 0x000f220000000c00 */
[----:B------:R-:W-:Y:S02]  /*05d0*/  FSETP.GT.AND P0, PT, R4, RZ, PT ;  /* 0x000000ff0400720b */ /* 0x000fe40003f04000 */
[----:B------:R-:W-:Y:S02]  /*05e0*/  FSETP.GT.AND P1, PT, R5, RZ, PT ;  /* 0x000000ff0500720b */ /* 0x000fe40003f24000 */
[----:B-1----:R-:W-:Y:S02]  /*05f0*/  SEL R4, RZ, 0x1, !P3 ;  /* 0x00000001ff047807 */ /* 0x002fe40005800000 */
[----:B--2---:R-:W-:-:S02]  /*0600*/  SEL R3, RZ, 0x1, !P2 ;  /* 0x00000001ff037807 */ /* 0x004fc40005000000 */
[----:B------:R-:W-:Y:S02]  /*0610*/  FSETP.GT.AND P4, PT, R10, RZ, PT ;  /* 0x000000ff0a00720b */ /* 0x000fe40003f84000 */
[----:B------:R-:W-:Y:S02]  /*0620*/  FSETP.GT.AND P2, PT, R11, RZ, PT ;  /* 0x000000ff0b00720b */ /* 0x000fe40003f44000 */
[----:B------:R-:W-:Y:S02]  /*0630*/  SEL R10, RZ, 0x1, !P1 ;  /* 0x00000001ff0a7807 */ /* 0x000fe40004800000 */
[----:B------:R-:W-:Y:S02]  /*0640*/  SEL R5, RZ, 0x1, !P0 ;  /* 0x00000001ff057807 */ /* 0x000fe40004000000 */
[----:B------:R-:W-:Y:S02]  /*0650*/  FSETP.GT.AND P0, PT, R8, RZ, PT ;  /* 0x000000ff0800720b */ /* 0x000fe40003f04000 */
[----:B------:R-:W-:-:S02]  /*0660*/  FSETP.GT.AND P1, PT, R9, RZ, PT ;  /* 0x000000ff0900720b */ /* 0x000fc40003f24000 */
[----:B------:R-:W-:Y:S02]  /*0670*/  PRMT R3, R3, 0x3340, R4 ;  /* 0x0000334003037816 */ /* 0x000fe40000000004 */
[----:B------:R-:W-:Y:S02]  /*0680*/  SEL R4, RZ, 0x1, !P2 ;  /* 0x00000001ff047807 */ /* 0x000fe40005000000 */
[----:B------:R-:W-:Y:S02]  /*0690*/  SEL R7, RZ, 0x1, !P4 ;  /* 0x00000001ff077807 */ /* 0x000fe40006000000 */
[----:B------:R-:W-:Y:S02]  /*06a0*/  PRMT R10, R5, 0x3340, R10 ;  /* 0x00003340050a7816 */ /* 0x000fe4000000000a */
[----:B------:R-:W-:Y:S02]  /*06b0*/  LOP3.LUT R23, R2, R23, RZ, 0xfc, !PT ;  /* 0x0000001702177212 */ /* 0x000fe400078efcff */
[----:B------:R-:W-:-:S02]  /*06c0*/  SEL R5, RZ, 0x1, !P1 ;  /* 0x00000001ff057807 */ /* 0x000fc40004800000 */
[----:B------:R-:W-:Y:S02]  /*06d0*/  SEL R8, RZ, 0x1, !P0 ;  /* 0x00000001ff087807 */ /* 0x000fe40004000000 */
[----:B------:R-:W-:Y:S02]  /*06e0*/  PRMT R11, R7, 0x3340, R4 ;  /* 0x00003340070b7816 */ /* 0x000fe40000000004 */
[----:B------:R-:W-:Y:S02]  /*06f0*/  SHF.R.S32.HI R2, RZ, 0x1f, R2 ;  /* 0x0000001fff027819 */ /* 0x000fe40000011402 */
[C---:B------:R-:W-:Y:S02]  /*0700*/  LEA R4, P0, R23.reuse, UR4, 0x2 ;  /* 0x0000000417047c11 */ /* 0x040fe4000f8010ff */
[----:B------:R-:W-:Y:S02]  /*0710*/  IADD3 R6, P1, R0, UR8, RZ ;  /* 0x0000000800067c10 */ /* 0x000fe4000ff3e0ff */
[----:B------:R-:W-:Y:S01]  /*0720*/  PRMT R8, R8, 0x3340, R5 ;  /* 0x0000334008087816 */ /* 0x000fe20000000005 */
[C---:B0-----:R-:W-:Y:S01]  /*0730*/  IMAD.WIDE R20, R23.reuse, 0x4, R20 ;  /* 0x0000000417147825 */ /* 0x041fe200078e0214 */
[----:B------:R-:W-:-:S02]  /*0740*/  LEA.HI.X R5, R23, UR5, R2, 0x2, P0 ;  /* 0x0000000517057c11 */ /* 0x000fc400080f1402 */
[----:B------:R-:W-:Y:S02]  /*0750*/  LEA.HI.X.SX32 R7, R0, UR9, 0x1, P1 ;  /* 0x0000000900077c11 */ /* 0x000fe400088f0eff */
[----:B------:R-:W-:Y:S02]  /*0760*/  PRMT R10, R10, 0x5410, R3 ;  /* 0x000054100a0a7816 */ /* 0x000fe40000000003 */
[----:B------:R-:W-:Y:S01]  /*0770*/  PRMT R11, R8, 0x5410, R11 ;  /* 0x00005410080b7816 */ /* 0x000fe2000000000b */
[----:B---3--:R-:W-:Y:S04]  /*0780*/  STG.E.128 desc[UR6][R20.64], R16 ;  /* 0x0000001014007986 */ /* 0x008fe8000c101d06 */
[----:B----4-:R-:W-:Y:S04]  /*0790*/  STG.E.128 desc[UR6][R4.64+0x800], R12 ;  /* 0x0008000c04007986 */ /* 0x010fe8000c101d06 */
[----:B------:R-:W-:Y:S01]  /*07a0*/  STG.E.64 desc[UR6][R6.64], R10 ;  /* 0x0000000a06007986 */ /* 0x000fe2000c101b06 */
[----:B------:R-:W-:Y:S05]  /*07b0*/  EXIT ;  /* 0x000000000000794d */ /* 0x000fea0003800000 */
.L_x_0:
[----:B------:R-:W-:-:S00]  /*07c0*/  BRA `(.L_x_0) ;  /* 0xfffffffc00fc7947 */ /* 0x000fc0000383ffff */
[----:B------:R-:W-:-:S00]  /*07d0*/  NOP ;  /* 0x0000000000007918 */ /* 0x000fc00000000000 */
        /* <DEDUP_REMOVED lines=10> */
.L_x_1:


//--------------------- .nv.global.init           --------------------------
	.section	.nv.global.init,"aw",@progbits
.nv.global.init:
	.type		_$_str,@object
	.size		_$_str,(.L_0 - _$_str)
_$_str:
        /*0000*/ 	.byte	0x5f, 0x5f, 0x43, 0x55, 0x44, 0x41, 0x5f, 0x46, 0x54, 0x5a, 0x00
.L_0:


//--------------------- .nv.shared.triton_poi_fused_leaky_relu_leaky_relu_backward_native_group_norm_3 --------------------------
	.section	.nv.shared.triton_poi_fused_leaky_relu_leaky_relu_backward_native_group_norm_3,"aw",@nobits
	.sectionflags	@""
	.align	16
	.zero		1024


//--------------------- .nv.constant0.triton_poi_fused_leaky_relu_leaky_relu_backward_native_group_norm_3 --------------------------
	.section	.nv.constant0.triton_poi_fused_leaky_relu_leaky_relu_backward_native_group_norm_3,"a",@progbits
	.sectionflags	@""
	.align	4
.nv.constant0.triton_poi_fused_leaky_relu_leaky_relu_backward_native_group_norm_3:
	.zero		588
